//
// Generated by NVIDIA NVVM Compiler
//
// Compiler Build ID: CL-36424714
// Cuda compilation tools, release 13.0, V13.0.88
// Based on NVVM 20.0.0
//

.version 9.0
.target sm_100
.address_size 64

	// .globl	_Z14softmax_phase1PfS_S_i
// _ZZ14softmax_phase2PfS_S_iiE9total_sum has been demoted
.extern .shared .align 16 .b8 shared_mem[];

.visible .entry _Z14softmax_phase1PfS_S_i(
	.param .u64 .ptr .align 1 _Z14softmax_phase1PfS_S_i_param_0,
	.param .u64 .ptr .align 1 _Z14softmax_phase1PfS_S_i_param_1,
	.param .u64 .ptr .align 1 _Z14softmax_phase1PfS_S_i_param_2,
	.param .u32 _Z14softmax_phase1PfS_S_i_param_3
)
{
	.reg .pred 	%p<6>;
	.reg .b32 	%r<17>;
	.reg .b32 	%f<18>;
	.reg .b64 	%rd<12>;

	ld.param.u64 	%rd1, [_Z14softmax_phase1PfS_S_i_param_0];
	ld.param.u64 	%rd2, [_Z14softmax_phase1PfS_S_i_param_1];
	ld.param.u64 	%rd3, [_Z14softmax_phase1PfS_S_i_param_2];
	ld.param.u32 	%r8, [_Z14softmax_phase1PfS_S_i_param_3];
	mov.u32 	%r1, %ctaid.x;
	mov.u32 	%r16, %ntid.x;
	mov.u32 	%r3, %tid.x;
	mad.lo.s32 	%r4, %r1, %r16, %r3;
	setp.ge.s32 	%p1, %r4, %r8;
	shl.b32 	%r9, %r3, 2;
	mov.u32 	%r10, shared_mem;
	add.s32 	%r5, %r10, %r9;
	@%p1 bra 	$L__BB0_2;
	cvta.to.global.u64 	%rd4, %rd1;
	cvta.to.global.u64 	%rd5, %rd2;
	mul.wide.s32 	%rd6, %r4, 4;
	add.s64 	%rd7, %rd4, %rd6;
	ld.global.f32 	%f1, [%rd7];
	fma.rn.f32 	%f2, %f1, 0f3BBB989D, 0f3F000000;
	cvt.sat.f32.f32 	%f3, %f2;
	mov.f32 	%f4, 0f4B400001;
	mov.f32 	%f5, 0f437C0000;
	fma.rm.f32 	%f6, %f3, %f5, %f4;
	add.f32 	%f7, %f6, 0fCB40007F;
	neg.f32 	%f8, %f7;
	fma.rn.f32 	%f9, %f1, 0f3FB8AA3B, %f8;
	fma.rn.f32 	%f10, %f1, 0f32A57060, %f9;
	mov.b32 	%r12, %f6;
	shl.b32 	%r13, %r12, 23;
	mov.b32 	%f11, %r13;
	ex2.approx.ftz.f32 	%f12, %f10;
	mul.f32 	%f13, %f12, %f11;
	add.s64 	%rd8, %rd5, %rd6;
	st.global.f32 	[%rd8], %f13;
	st.shared.f32 	[%r5], %f13;
	bra.uni 	$L__BB0_3;
$L__BB0_2:
	mov.b32 	%r11, 0;
	st.shared.u32 	[%r5], %r11;
$L__BB0_3:
	bar.sync 	0;
	setp.lt.u32 	%p2, %r16, 2;
	@%p2 bra 	$L__BB0_7;
$L__BB0_4:
	shr.u32 	%r7, %r16, 1;
	setp.ge.u32 	%p3, %r3, %r7;
	@%p3 bra 	$L__BB0_6;
	shl.b32 	%r14, %r7, 2;
	add.s32 	%r15, %r5, %r14;
	ld.shared.f32 	%f14, [%r15];
	ld.shared.f32 	%f15, [%r5];
	add.f32 	%f16, %f14, %f15;
	st.shared.f32 	[%r5], %f16;
$L__BB0_6:
	bar.sync 	0;
	setp.gt.u32 	%p4, %r16, 3;
	mov.u32 	%r16, %r7;
	@%p4 bra 	$L__BB0_4;
$L__BB0_7:
	setp.ne.s32 	%p5, %r3, 0;
	@%p5 bra 	$L__BB0_9;
	ld.shared.f32 	%f17, [shared_mem];
	cvta.to.global.u64 	%rd9, %rd3;
	mul.wide.u32 	%rd10, %r1, 4;
	add.s64 	%rd11, %rd9, %rd10;
	st.global.f32 	[%rd11], %f17;
$L__BB0_9:
	ret;

}
	// .globl	_Z14softmax_phase2PfS_S_ii
.visible .entry _Z14softmax_phase2PfS_S_ii(
	.param .u64 .ptr .align 1 _Z14softmax_phase2PfS_S_ii_param_0,
	.param .u64 .ptr .align 1 _Z14softmax_phase2PfS_S_ii_param_1,
	.param .u64 .ptr .align 1 _Z14softmax_phase2PfS_S_ii_param_2,
	.param .u32 _Z14softmax_phase2PfS_S_ii_param_3,
	.param .u32 _Z14softmax_phase2PfS_S_ii_param_4
)
{
	.reg .pred 	%p<12>;
	.reg .b32 	%r<29>;
	.reg .b32 	%f<85>;
	.reg .b64 	%rd<23>;
	// demoted variable
	.shared .align 4 .f32 _ZZ14softmax_phase2PfS_S_iiE9total_sum;
	ld.param.u64 	%rd8, [_Z14softmax_phase2PfS_S_ii_param_0];
	ld.param.u64 	%rd10, [_Z14softmax_phase2PfS_S_ii_param_1];
	ld.param.u64 	%rd9, [_Z14softmax_phase2PfS_S_ii_param_2];
	ld.param.u32 	%r17, [_Z14softmax_phase2PfS_S_ii_param_3];
	ld.param.u32 	%r18, [_Z14softmax_phase2PfS_S_ii_param_4];
	cvta.to.global.u64 	%rd1, %rd10;
	mov.u32 	%r19, %ctaid.x;
	mov.u32 	%r20, %ntid.x;
	mov.u32 	%r21, %tid.x;
	mad.lo.s32 	%r1, %r19, %r20, %r21;
	setp.ne.s32 	%p1, %r21, 0;
	@%p1 bra 	$L__BB1_15;
	mov.b32 	%r22, 0;
	st.shared.u32 	[_ZZ14softmax_phase2PfS_S_iiE9total_sum], %r22;
	setp.lt.s32 	%p2, %r18, 1;
	@%p2 bra 	$L__BB1_15;
	and.b32  	%r2, %r18, 15;
	setp.lt.u32 	%p3, %r18, 16;
	mov.b32 	%r26, 0;
	mov.f32 	%f84, 0f00000000;
	@%p3 bra 	$L__BB1_5;
	and.b32  	%r26, %r18, 2147483632;
	neg.s32 	%r24, %r26;
	add.s64 	%rd21, %rd1, 32;
	mov.f32 	%f84, 0f00000000;
$L__BB1_4:
	.pragma "nounroll";
	ld.global.f32 	%f17, [%rd21+-32];
	add.f32 	%f18, %f17, %f84;
	ld.global.f32 	%f19, [%rd21+-28];
	add.f32 	%f20, %f19, %f18;
	ld.global.f32 	%f21, [%rd21+-24];
	add.f32 	%f22, %f21, %f20;
	ld.global.f32 	%f23, [%rd21+-20];
	add.f32 	%f24, %f23, %f22;
	ld.global.f32 	%f25, [%rd21+-16];
	add.f32 	%f26, %f25, %f24;
	ld.global.f32 	%f27, [%rd21+-12];
	add.f32 	%f28, %f27, %f26;
	ld.global.f32 	%f29, [%rd21+-8];
	add.f32 	%f30, %f29, %f28;
	ld.global.f32 	%f31, [%rd21+-4];
	add.f32 	%f32, %f31, %f30;
	ld.global.f32 	%f33, [%rd21];
	add.f32 	%f34, %f33, %f32;
	ld.global.f32 	%f35, [%rd21+4];
	add.f32 	%f36, %f35, %f34;
	ld.global.f32 	%f37, [%rd21+8];
	add.f32 	%f38, %f37, %f36;
	ld.global.f32 	%f39, [%rd21+12];
	add.f32 	%f40, %f39, %f38;
	ld.global.f32 	%f41, [%rd21+16];
	add.f32 	%f42, %f41, %f40;
	ld.global.f32 	%f43, [%rd21+20];
	add.f32 	%f44, %f43, %f42;
	ld.global.f32 	%f45, [%rd21+24];
	add.f32 	%f46, %f45, %f44;
	ld.global.f32 	%f47, [%rd21+28];
	add.f32 	%f84, %f47, %f46;
	add.s32 	%r24, %r24, 16;
	add.s64 	%rd21, %rd21, 64;
	setp.ne.s32 	%p4, %r24, 0;
	@%p4 bra 	$L__BB1_4;
$L__BB1_5:
	setp.eq.s32 	%p5, %r2, 0;
	@%p5 bra 	$L__BB1_14;
	and.b32  	%r8, %r18, 7;
	setp.lt.u32 	%p6, %r2, 8;
	@%p6 bra 	$L__BB1_8;
	mul.wide.u32 	%rd11, %r26, 4;
	add.s64 	%rd12, %rd1, %rd11;
	ld.global.f32 	%f49, [%rd12];
	add.f32 	%f50, %f49, %f84;
	ld.global.f32 	%f51, [%rd12+4];
	add.f32 	%f52, %f51, %f50;
	ld.global.f32 	%f53, [%rd12+8];
	add.f32 	%f54, %f53, %f52;
	ld.global.f32 	%f55, [%rd12+12];
	add.f32 	%f56, %f55, %f54;
	ld.global.f32 	%f57, [%rd12+16];
	add.f32 	%f58, %f57, %f56;
	ld.global.f32 	%f59, [%rd12+20];
	add.f32 	%f60, %f59, %f58;
	ld.global.f32 	%f61, [%rd12+24];
	add.f32 	%f62, %f61, %f60;
	ld.global.f32 	%f63, [%rd12+28];
	add.f32 	%f84, %f63, %f62;
	add.s32 	%r26, %r26, 8;
$L__BB1_8:
	setp.eq.s32 	%p7, %r8, 0;
	@%p7 bra 	$L__BB1_14;
	and.b32  	%r11, %r18, 3;
	setp.lt.u32 	%p8, %r8, 4;
	@%p8 bra 	$L__BB1_11;
	mul.wide.u32 	%rd13, %r26, 4;
	add.s64 	%rd14, %rd1, %rd13;
	ld.global.f32 	%f65, [%rd14];
	add.f32 	%f66, %f65, %f84;
	ld.global.f32 	%f67, [%rd14+4];
	add.f32 	%f68, %f67, %f66;
	ld.global.f32 	%f69, [%rd14+8];
	add.f32 	%f70, %f69, %f68;
	ld.global.f32 	%f71, [%rd14+12];
	add.f32 	%f84, %f71, %f70;
	add.s32 	%r26, %r26, 4;
$L__BB1_11:
	setp.eq.s32 	%p9, %r11, 0;
	@%p9 bra 	$L__BB1_14;
	mul.wide.u32 	%rd15, %r26, 4;
	add.s64 	%rd22, %rd1, %rd15;
	neg.s32 	%r28, %r11;
$L__BB1_13:
	.pragma "nounroll";
	ld.global.f32 	%f72, [%rd22];
	add.f32 	%f84, %f72, %f84;
	add.s64 	%rd22, %rd22, 4;
	add.s32 	%r28, %r28, 1;
	setp.ne.s32 	%p10, %r28, 0;
	@%p10 bra 	$L__BB1_13;
$L__BB1_14:
	st.shared.f32 	[_ZZ14softmax_phase2PfS_S_iiE9total_sum], %f84;
$L__BB1_15:
	bar.sync 	0;
	setp.ge.s32 	%p11, %r1, %r17;
	@%p11 bra 	$L__BB1_17;
	cvta.to.global.u64 	%rd16, %rd8;
	mul.wide.s32 	%rd17, %r1, 4;
	add.s64 	%rd18, %rd16, %rd17;
	ld.global.f32 	%f73, [%rd18];
	ld.shared.f32 	%f74, [_ZZ14softmax_phase2PfS_S_iiE9total_sum];
	div.rn.f32 	%f75, %f73, %f74;
	cvta.to.global.u64 	%rd19, %rd9;
	add.s64 	%rd20, %rd19, %rd17;
	st.global.f32 	[%rd20], %f75;
$L__BB1_17:
	ret;

}


// ===== COMPILED SASS (sm_100) =====

	.target	sm_100

	.elftype	@"ET_EXEC"


//--------------------- .note.nv.tkinfo           --------------------------
	.section	.note.nv.tkinfo,"",@"SHT_NOTE"
	.sectionflags	@"SHF_NOTE_NV_TKINFO"
	.tkinfo
        /*0018*/ 	.word	0x00000002
        /*0030*/ 	.string	""
        /*0030*/ 	.string	"ptxas"
        /*0030*/ 	.string	"Cuda compilation tools, release 13.0, V13.0.88"
        /*0030*/ 	.string	"Build cuda_13.0.r13.0/compiler.36424714_0"
        /*0030*/ 	.string	"-arch sm_100 -m 64 "



//--------------------- .note.nv.cuinfo           --------------------------
	.section	.note.nv.cuinfo,"",@"SHT_NOTE"
	.sectionflags	@"SHF_NOTE_NV_CUINFO"
        /*0018*/ 	.short	0x0002
        /*001a*/ 	.short	0x0064
        /*001c*/ 	.short	0x0082
	.zero		2


//--------------------- .nv.info                  --------------------------
	.section	.nv.info,"",@"SHT_CUDA_INFO"
	.align	4


	//----- nvinfo : EIATTR_REGCOUNT
	.align		4
        /*0000*/ 	.byte	0x04, 0x2f
        /*0002*/ 	.short	(.L_1 - .L_0)
	.align		4
.L_0:
        /*0004*/ 	.word	index@(_Z14softmax_phase1PfS_S_i)
        /*0008*/ 	.word	0x00000010


	//----- nvinfo : EIATTR_FRAME_SIZE
	.align		4
.L_1:
        /*000c*/ 	.byte	0x04, 0x11
        /*000e*/ 	.short	(.L_3 - .L_2)
	.align		4
.L_2:
        /*0010*/ 	.word	index@(_Z14softmax_phase1PfS_S_i)
        /*0014*/ 	.word	0x00000000


	//----- nvinfo : EIATTR_REGCOUNT
	.align		4
.L_3:
        /*0018*/ 	.byte	0x04, 0x2f
        /*001a*/ 	.short	(.L_5 - .L_4)
	.align		4
.L_4:
        /*001c*/ 	.word	index@(_Z14softmax_phase2PfS_S_ii)
        /*0020*/ 	.word	0x0000001f


	//----- nvinfo : EIATTR_FRAME_SIZE
	.align		4
.L_5:
        /*0024*/ 	.byte	0x04, 0x11
        /*0026*/ 	.short	(.L_7 - .L_6)
	.align		4
.L_6:
        /*0028*/ 	.word	index@($__internal_0_$__cuda_sm3x_div_rn_noftz_f32_slowpath)
        /*002c*/ 	.word	0x00000000


	//----- nvinfo : EIATTR_FRAME_SIZE
	.align		4
.L_7:
        /*0030*/ 	.byte	0x04, 0x11
        /*0032*/ 	.short	(.L_9 - .L_8)
	.align		4
.L_8:
        /*0034*/ 	.word	index@(_Z14softmax_phase2PfS_S_ii)
        /*0038*/ 	.word	0x00000000


	//----- nvinfo : EIATTR_MIN_STACK_SIZE
	.align		4
.L_9:
        /*003c*/ 	.byte	0x04, 0x12
        /*003e*/ 	.short	(.L_11 - .L_10)
	.align		4
.L_10:
        /*0040*/ 	.word	index@(_Z14softmax_phase2PfS_S_ii)
        /*0044*/ 	.word	0x00000000


	//----- nvinfo : EIATTR_MIN_STACK_SIZE
	.align		4
.L_11:
        /*0048*/ 	.byte	0x04, 0x12
        /*004a*/ 	.short	(.L_13 - .L_12)
	.align		4
.L_12:
        /*004c*/ 	.word	index@(_Z14softmax_phase1PfS_S_i)
        /*0050*/ 	.word	0x00000000
.L_13:


//--------------------- .nv.compat                --------------------------
	.section	.nv.compat,"",@"SHT_CUDA_COMPAT_INFO"
	.align	4
        /*0000*/ 	.byte	0x02, 0x09, 0x00, 0x00, 0x02, 0x02, 0x01, 0x00, 0x02, 0x05, 0x05, 0x00, 0x03, 0x07, 0x01, 0x01
        /*0010*/ 	.byte	0x02, 0x03, 0x00, 0x00, 0x02, 0x06, 0x01, 0x00, 0x04, 0x0b, 0x08, 0x00, 0x01, 0x00, 0x00, 0x00
        /*0020*/ 	.byte	0x00, 0x00, 0x00, 0x00


//--------------------- .nv.info._Z14softmax_phase2PfS_S_ii --------------------------
	.section	.nv.info._Z14softmax_phase2PfS_S_ii,"",@"SHT_CUDA_INFO"
	.sectionflags	@""
	.align	4


	//----- nvinfo : EIATTR_CUDA_API_VERSION
	.align		4
        /*0000*/ 	.byte	0x04, 0x37
        /*0002*/ 	.short	(.L_15 - .L_14)
.L_14:
        /*0004*/ 	.word	0x00000082


	//----- nvinfo : EIATTR_KPARAM_INFO
	.align		4
.L_15:
        /*0008*/ 	.byte	0x04, 0x17
        /*000a*/ 	.short	(.L_17 - .L_16)
.L_16:
        /*000c*/ 	.word	0x00000000
        /*0010*/ 	.short	0x0004
        /*0012*/ 	.short	0x001c
        /*0014*/ 	.byte	0x00, 0xf0, 0x11, 0x00


	//----- nvinfo : EIATTR_KPARAM_INFO
	.align		4
.L_17:
        /*0018*/ 	.byte	0x04, 0x17
        /*001a*/ 	.short	(.L_19 - .L_18)
.L_18:
        /*001c*/ 	.word	0x00000000
        /*0020*/ 	.short	0x0003
        /*0022*/ 	.short	0x0018
        /*0024*/ 	.byte	0x00, 0xf0, 0x11, 0x00


	//----- nvinfo : EIATTR_KPARAM_INFO
	.align		4
.L_19:
        /*0028*/ 	.byte	0x04, 0x17
        /*002a*/ 	.short	(.L_21 - .L_20)
.L_20:
        /*002c*/ 	.word	0x00000000
        /*0030*/ 	.short	0x0002
        /*0032*/ 	.short	0x0010
        /*0034*/ 	.byte	0x00, 0xf5, 0x21, 0x00


	//----- nvinfo : EIATTR_KPARAM_INFO
	.align		4
.L_21:
        /*0038*/ 	.byte	0x04, 0x17
        /*003a*/ 	.short	(.L_23 - .L_22)
.L_22:
        /*003c*/ 	.word	0x00000000
        /*0040*/ 	.short	0x0001
        /*0042*/ 	.short	0x0008
        /*0044*/ 	.byte	0x00, 0xf5, 0x21, 0x00


	//----- nvinfo : EIATTR_KPARAM_INFO
	.align		4
.L_23:
        /*0048*/ 	.byte	0x04, 0x17
        /*004a*/ 	.short	(.L_25 - .L_24)
.L_24:
        /*004c*/ 	.word	0x00000000
        /*0050*/ 	.short	0x0000
        /*0052*/ 	.short	0x0000
        /*0054*/ 	.byte	0x00, 0xf5, 0x21, 0x00


	//----- nvinfo : EIATTR_SPARSE_MMA_MASK
	.align		4
.L_25:
        /*0058*/ 	.byte	0x03, 0x50
        /*005a*/ 	.short	0x0000


	//----- nvinfo : EIATTR_MAXREG_COUNT
	.align		4
        /*005c*/ 	.byte	0x03, 0x1b
        /*005e*/ 	.short	0x00ff


	//----- nvinfo : EIATTR_NUM_BARRIERS
	.align		4
        /*0060*/ 	.byte	0x02, 0x4c
        /*0062*/ 	.byte	0x01
	.zero		1


	//----- nvinfo : EIATTR_MERCURY_ISA_VERSION
	.align		4
        /*0064*/ 	.byte	0x03, 0x5f
        /*0066*/ 	.short	0x0101


	//----- nvinfo : EIATTR_VRC_CTA_INIT_COUNT
	.align		4
        /*0068*/ 	.byte	0x02, 0x4a
	.zero		1
	.zero		1


	//----- nvinfo : EIATTR_EXIT_INSTR_OFFSETS
	.align		4
        /*006c*/ 	.byte	0x04, 0x1c
        /*006e*/ 	.short	(.L_27 - .L_26)


	//   ....[0]....
.L_26:
        /*0070*/ 	.word	0x000007c0


	//   ....[1]....
        /*0074*/ 	.word	0x00000940


	//----- nvinfo : EIATTR_CRS_STACK_SIZE
	.align		4
.L_27:
        /*0078*/ 	.byte	0x04, 0x1e
        /*007a*/ 	.short	(.L_29 - .L_28)
.L_28:
        /*007c*/ 	.word	0x00000000


	//----- nvinfo : EIATTR_CBANK_PARAM_SIZE
	.align		4
.L_29:
        /*0080*/ 	.byte	0x03, 0x19
        /*0082*/ 	.short	0x0020


	//----- nvinfo : EIATTR_PARAM_CBANK
	.align		4
        /*0084*/ 	.byte	0x04, 0x0a
        /*0086*/ 	.short	(.L_31 - .L_30)
	.align		4
.L_30:
        /*0088*/ 	.word	index@(.nv.constant0._Z14softmax_phase2PfS_S_ii)
        /*008c*/ 	.short	0x0380
        /*008e*/ 	.short	0x0020


	//----- nvinfo : EIATTR_SW_WAR
	.align		4
.L_31:
        /*0090*/ 	.byte	0x04, 0x36
        /*0092*/ 	.short	(.L_33 - .L_32)
.L_32:
        /*0094*/ 	.word	0x00000008
.L_33:


//--------------------- .nv.info._Z14softmax_phase1PfS_S_i --------------------------
	.section	.nv.info._Z14softmax_phase1PfS_S_i,"",@"SHT_CUDA_INFO"
	.sectionflags	@""
	.align	4


	//----- nvinfo : EIATTR_CUDA_API_VERSION
	.align		4
        /*0000*/ 	.byte	0x04, 0x37
        /*0002*/ 	.short	(.L_35 - .L_34)
.L_34:
        /*0004*/ 	.word	0x00000082


	//----- nvinfo : EIATTR_KPARAM_INFO
	.align		4
.L_35:
        /*0008*/ 	.byte	0x04, 0x17
        /*000a*/ 	.short	(.L_37 - .L_36)
.L_36:
        /*000c*/ 	.word	0x00000000
        /*0010*/ 	.short	0x0003
        /*0012*/ 	.short	0x0018
        /*0014*/ 	.byte	0x00, 0xf0, 0x11, 0x00


	//----- nvinfo : EIATTR_KPARAM_INFO
	.align		4
.L_37:
        /*0018*/ 	.byte	0x04, 0x17
        /*001a*/ 	.short	(.L_39 - .L_38)
.L_38:
        /*001c*/ 	.word	0x00000000
        /*0020*/ 	.short	0x0002
        /*0022*/ 	.short	0x0010
        /*0024*/ 	.byte	0x00, 0xf5, 0x21, 0x00


	//----- nvinfo : EIATTR_KPARAM_INFO
	.align		4
.L_39:
        /*0028*/ 	.byte	0x04, 0x17
        /*002a*/ 	.short	(.L_41 - .L_40)
.L_40:
        /*002c*/ 	.word	0x00000000
        /*0030*/ 	.short	0x0001
        /*0032*/ 	.short	0x0008
        /*0034*/ 	.byte	0x00, 0xf5, 0x21, 0x00


	//----- nvinfo : EIATTR_KPARAM_INFO
	.align		4
.L_41:
        /*0038*/ 	.byte	0x04, 0x17
        /*003a*/ 	.short	(.L_43 - .L_42)
.L_42:
        /*003c*/ 	.word	0x00000000
        /*0040*/ 	.short	0x0000
        /*0042*/ 	.short	0x0000
        /*0044*/ 	.byte	0x00, 0xf5, 0x21, 0x00


	//----- nvinfo : EIATTR_SPARSE_MMA_MASK
	.align		4
.L_43:
        /*0048*/ 	.byte	0x03, 0x50
        /*004a*/ 	.short	0x0000


	//----- nvinfo : EIATTR_MAXREG_COUNT
	.align		4
        /*004c*/ 	.byte	0x03, 0x1b
        /*004e*/ 	.short	0x00ff


	//----- nvinfo : EIATTR_NUM_BARRIERS
	.align		4
        /*0050*/ 	.byte	0x02, 0x4c
        /*0052*/ 	.byte	0x01
	.zero		1


	//----- nvinfo : EIATTR_MERCURY_ISA_VERSION
	.align		4
        /*0054*/ 	.byte	0x03, 0x5f
        /*0056*/ 	.short	0x0101


	//----- nvinfo : EIATTR_VRC_CTA_INIT_COUNT
	.align		4
        /*0058*/ 	.byte	0x02, 0x4a
	.zero		1
	.zero		1


	//----- nvinfo : EIATTR_EXIT_INSTR_OFFSETS
	.align		4
        /*005c*/ 	.byte	0x04, 0x1c
        /*005e*/ 	.short	(.L_45 - .L_44)


	//   ....[0]....
.L_44:
        /*0060*/ 	.word	0x000002e0


	//   ....[1]....
        /*0064*/ 	.word	0x00000360


	//----- nvinfo : EIATTR_CBANK_PARAM_SIZE
	.align		4
.L_45:
        /*0068*/ 	.byte	0x03, 0x19
        /*006a*/ 	.short	0x001c


	//----- nvinfo : EIATTR_PARAM_CBANK
	.align		4
        /*006c*/ 	.byte	0x04, 0x0a
        /*006e*/ 	.short	(.L_47 - .L_46)
	.align		4
.L_46:
        /*0070*/ 	.word	index@(.nv.constant0._Z14softmax_phase1PfS_S_i)
        /*0074*/ 	.short	0x0380
        /*0076*/ 	.short	0x001c


	//----- nvinfo : EIATTR_SW_WAR
	.align		4
.L_47:
        /*0078*/ 	.byte	0x04, 0x36
        /*007a*/ 	.short	(.L_49 - .L_48)
.L_48:
        /*007c*/ 	.word	0x00000008
.L_49:


//--------------------- .nv.callgraph             --------------------------
	.section	.nv.callgraph,"",@"SHT_CUDA_CALLGRAPH"
	.align	4
	.sectionentsize	8
	.align		4
        /*0000*/ 	.word	0x00000000
	.align		4
        /*0004*/ 	.word	0xffffffff
	.align		4
        /*0008*/ 	.word	0x00000000
	.align		4
        /*000c*/ 	.word	0xfffffffe
	.align		4
        /*0010*/ 	.word	0x00000000
	.align		4
        /*0014*/ 	.word	0xfffffffd
	.align		4
        /*0018*/ 	.word	0x00000000
	.align		4
        /*001c*/ 	.word	0xfffffffc


//--------------------- .text._Z14softmax_phase2PfS_S_ii --------------------------
	.section	.text._Z14softmax_phase2PfS_S_ii,"ax",@progbits
	.align	128
        .global         _Z14softmax_phase2PfS_S_ii
        .type           _Z14softmax_phase2PfS_S_ii,@function
        .size           _Z14softmax_phase2PfS_S_ii,(.L_x_25 - _Z14softmax_phase2PfS_S_ii)
        .other          _Z14softmax_phase2PfS_S_ii,@"STO_CUDA_ENTRY STV_DEFAULT"
_Z14softmax_phase2PfS_S_ii:
.text._Z14softmax_phase2PfS_S_ii:
[----:B------:R-:W-:Y:S01]  /*0000*/  LDC R1, c[0x0][0x37c] ;  /* 0x0000df00ff017b82 */ /* 0x000fe20000000800 */
[----:B------:R-:W0:Y:S07]  /*0010*/  S2R R3, SR_TID.X ;  /* 0x0000000000037919 */ /* 0x000e2e0000002100 */
[----:B------:R-:W1:Y:S01]  /*0020*/  S2UR UR4, SR_CTAID.X ;  /* 0x00000000000479c3 */ /* 0x000e620000002500 */
[----:B------:R-:W2:Y:S01]  /*0030*/  LDCU.64 UR12, c[0x0][0x358] ;  /* 0x00006b00ff0c77ac */ /* 0x000ea20008000a00 */
[----:B------:R-:W-:Y:S06]  /*0040*/  BSSY.RECONVERGENT B0, `(.L_x_0) ;  /* 0x0000074000007945 */ /* 0x000fec0003800200 */
[----:B------:R-:W1:Y:S01]  /*0050*/  LDC R2, c[0x0][0x360] ;  /* 0x0000d800ff027b82 */ /* 0x000e620000000800 */
[----:B0-----:R-:W-:Y:S01]  /*0060*/  ISETP.NE.AND P0, PT, R3, RZ, PT ;  /* 0x000000ff0300720c */ /* 0x001fe20003f05270 */
[----:B-1----:R-:W-:-:S12]  /*0070*/  IMAD R2, R2, UR4, R3 ;  /* 0x0000000402027c24 */ /* 0x002fd8000f8e0203 */
[----:B--2---:R-:W-:Y:S05]  /*0080*/  @P0 BRA `(.L_x_1) ;  /* 0x0000000400bc0947 */ /* 0x004fea0003800000 */
[----:B------:R-:W0:Y:S01]  /*0090*/  S2UR UR5, SR_CgaCtaId ;  /* 0x00000000000579c3 */ /* 0x000e220000008800 */
[----:B------:R-:W-:Y:S01]  /*00a0*/  UMOV UR4, 0x400 ;  /* 0x0000040000047882 */ /* 0x000fe20000000000 */
[----:B------:R-:W1:Y:S02]  /*00b0*/  LDCU UR7, c[0x0][0x39c] ;  /* 0x00007380ff0777ac */ /* 0x000e640008000800 */
[----:B-1----:R-:W-:Y:S02]  /*00c0*/  UISETP.GE.AND UP0, UPT, UR7, 0x1, UPT ;  /* 0x000000010700788c */ /* 0x002fe4000bf06270 */
[----:B0-----:R-:W-:-:S09]  /*00d0*/  ULEA UR4, UR5, UR4, 0x18 ;  /* 0x0000000405047291 */ /* 0x001fd2000f8ec0ff */
[----:B------:R-:W-:Y:S01]  /*00e0*/  STS [UR4], RZ ;  /* 0x000000ffff007988 */ /* 0x000fe20008000804 */
[----:B------:R-:W-:Y:S05]  /*00f0*/  BRA.U !UP0, `(.L_x_1) ;  /* 0x0000000508a07547 */ /* 0x000fea000b800000 */
[----:B------:R-:W-:Y:S01]  /*0100*/  UISETP.GE.U32.AND UP1, UPT, UR7, 0x10, UPT ;  /* 0x000000100700788c */ /* 0x000fe2000bf26070 */
[----:B------:R-:W-:Y:S01]  /*0110*/  HFMA2 R3, -RZ, RZ, 0, 0 ;  /* 0x00000000ff037431 */ /* 0x000fe200000001ff */
[----:B------:R-:W-:Y:S01]  /*0120*/  ULOP3.LUT UR10, UR7, 0xf, URZ, 0xc0, !UPT ;  /* 0x0000000f070a7892 */ /* 0x000fe2000f8ec0ff */
[----:B------:R-:W-:-:S03]  /*0130*/  IMAD.MOV.U32 R0, RZ, RZ, RZ ;  /* 0x000000ffff007224 */ /* 0x000fc600078e00ff */
[----:B------:R-:W-:-:S03]  /*0140*/  UISETP.NE.AND UP0, UPT, UR10, URZ, UPT ;  /* 0x000000ff0a00728c */ /* 0x000fc6000bf05270 */
[----:B------:R-:W-:Y:S08]  /*0150*/  BRA.U !UP1, `(.L_x_2) ;  /* 0x0000000109b87547 */ /* 0x000ff0000b800000 */
[----:B------:R-:W0:Y:S01]  /*0160*/  LDCU.64 UR8, c[0x0][0x388] ;  /* 0x00007100ff0877ac */ /* 0x000e220008000a00 */
[----:B------:R-:W-:Y:S01]  /*0170*/  MOV R0, RZ ;  /* 0x000000ff00007202 */ /* 0x000fe20000000f00 */
[----:B0-----:R-:W-:Y:S02]  /*0180*/  UIADD3 UR5, UP1, UPT, UR8, 0x20, URZ ;  /* 0x0000002008057890 */ /* 0x001fe4000ff3e0ff */
[----:B------:R-:W-:Y:S02]  /*0190*/  ULOP3.LUT UR8, UR7, 0x7ffffff0, URZ, 0xc0, !UPT ;  /* 0x7ffffff007087892 */ /* 0x000fe4000f8ec0ff */
[----:B------:R-:W-:Y:S02]  /*01a0*/  UIADD3.X UR6, UPT, UPT, URZ, UR9, URZ, UP1, !UPT ;  /* 0x00000009ff067290 */ /* 0x000fe40008ffe4ff */
[----:B------:R-:W-:Y:S01]  /*01b0*/  MOV R4, UR5 ;  /* 0x0000000500047c02 */ /* 0x000fe20008000f00 */
[----:B------:R-:W-:Y:S02]  /*01c0*/  UIADD3 UR9, UPT, UPT, -UR8, URZ, URZ ;  /* 0x000000ff08097290 */ /* 0x000fe4000fffe1ff */
[----:B------:R-:W-:-:S02]  /*01d0*/  IMAD.U32 R3, RZ, RZ, UR8 ;  /* 0x00000008ff037e24 */ /* 0x000fc4000f8e00ff */
[----:B------:R-:W-:-:S08]  /*01e0*/  IMAD.U32 R5, RZ, RZ, UR6 ;  /* 0x00000006ff057e24 */ /* 0x000fd0000f8e00ff */
.L_x_3:
[----:B------:R-:W2:Y:S04]  /*01f0*/  LDG.E R13, desc[UR12][R4.64+-0x20] ;  /* 0xffffe00c040d7981 */ /* 0x000ea8000c1e1900 */
[----:B------:R-:W3:Y:S04]  /*0200*/  LDG.E R14, desc[UR12][R4.64+-0x1c] ;  /* 0xffffe40c040e7981 */ /* 0x000ee8000c1e1900 */
[----:B------:R-:W4:Y:S04]  /*0210*/  LDG.E R16, desc[UR12][R4.64+-0x18] ;  /* 0xffffe80c04107981 */ /* 0x000f28000c1e1900 */
[----:B------:R-:W5:Y:S04]  /*0220*/  LDG.E R18, desc[UR12][R4.64+-0x14] ;  /* 0xffffec0c04127981 */ /* 0x000f68000c1e1900 */
        /* <DEDUP_REMOVED lines=11> */
[----:B------:R0:W5:Y:S01]  /*02e0*/  LDG.E R6, desc[UR12][R4.64+0x1c] ;  /* 0x00001c0c04067981 */ /* 0x000162000c1e1900 */
[----:B------:R-:W-:-:S04]  /*02f0*/  UIADD3 UR9, UPT, UPT, UR9, 0x10, URZ ;  /* 0x0000001009097890 */ /* 0x000fc8000fffe0ff */
[----:B------:R-:W-:Y:S01]  /*0300*/  UISETP.NE.AND UP1, UPT, UR9, URZ, UPT ;  /* 0x000000ff0900728c */ /* 0x000fe2000bf25270 */
[----:B0-----:R-:W-:-:S04]  /*0310*/  IADD3 R4, P0, PT, R4, 0x40, RZ ;  /* 0x0000004004047810 */ /* 0x001fc80007f1e0ff */
[----:B------:R-:W-:Y:S01]  /*0320*/  IADD3.X R5, PT, PT, RZ, R5, RZ, P0, !PT ;  /* 0x00000005ff057210 */ /* 0x000fe200007fe4ff */
[----:B--2---:R-:W-:-:S04]  /*0330*/  FADD R13, R13, R0 ;  /* 0x000000000d0d7221 */ /* 0x004fc80000000000 */
[----:B---3--:R-:W-:-:S04]  /*0340*/  FADD R13, R13, R14 ;  /* 0x0000000e0d0d7221 */ /* 0x008fc80000000000 */
[----:B----4-:R-:W-:-:S04]  /*0350*/  FADD R13, R13, R16 ;  /* 0x000000100d0d7221 */ /* 0x010fc80000000000 */
[----:B-----5:R-:W-:-:S04]  /*0360*/  FADD R13, R13, R18 ;  /* 0x000000120d0d7221 */ /* 0x020fc80000000000 */
[----:B------:R-:W-:-:S04]  /*0370*/  FADD R13, R13, R20 ;  /* 0x000000140d0d7221 */ /* 0x000fc80000000000 */
        /* <DEDUP_REMOVED lines=10> */
[----:B------:R-:W-:Y:S01]  /*0420*/  FADD R0, R7, R6 ;  /* 0x0000000607007221 */ /* 0x000fe20000000000 */
[----:B------:R-:W-:Y:S06]  /*0430*/  BRA.U UP1, `(.L_x_3) ;  /* 0xfffffffd016c7547 */ /* 0x000fec000b83ffff */
.L_x_2:
[----:B------:R-:W-:Y:S05]  /*0440*/  BRA.U !UP0, `(.L_x_4) ;  /* 0x0000000108c87547 */ /* 0x000fea000b800000 */
[----:B------:R-:W-:Y:S02]  /*0450*/  UISETP.GE.U32.AND UP0, UPT, UR10, 0x8, UPT ;  /* 0x000000080a00788c */ /* 0x000fe4000bf06070 */
[----:B------:R-:W-:-:S04]  /*0460*/  ULOP3.LUT UR6, UR7, 0x7, URZ, 0xc0, !UPT ;  /* 0x0000000707067892 */ /* 0x000fc8000f8ec0ff */
[----:B------:R-:W-:-:S03]  /*0470*/  UISETP.NE.AND UP1, UPT, UR6, URZ, UPT ;  /* 0x000000ff0600728c */ /* 0x000fc6000bf25270 */
[----:B------:R-:W-:Y:S08]  /*0480*/  BRA.U !UP0, `(.L_x_5) ;  /* 0x00000001084c7547 */ /* 0x000ff0000b800000 */
[----:B------:R-:W0:Y:S02]  /*0490*/  LDC.64 R4, c[0x0][0x388] ;  /* 0x0000e200ff047b82 */ /* 0x000e240000000a00 */
[----:B0-----:R-:W-:-:S05]  /*04a0*/  IMAD.WIDE.U32 R4, R3, 0x4, R4 ;  /* 0x0000000403047825 */ /* 0x001fca00078e0004 */
[----:B------:R-:W2:Y:S04]  /*04b0*/  LDG.E R7, desc[UR12][R4.64] ;  /* 0x0000000c04077981 */ /* 0x000ea8000c1e1900 */
[----:B------:R-:W3:Y:S04]  /*04c0*/  LDG.E R6, desc[UR12][R4.64+0x4] ;  /* 0x0000040c04067981 */ /* 0x000ee8000c1e1900 */
[----:B------:R-:W4:Y:S04]  /*04d0*/  LDG.E R9, desc[UR12][R4.64+0x8] ;  /* 0x0000080c04097981 */ /* 0x000f28000c1e1900 */
[----:B------:R-:W5:Y:S04]  /*04e0*/  LDG.E R11, desc[UR12][R4.64+0xc] ;  /* 0x00000c0c040b7981 */ /* 0x000f68000c1e1900 */
[----:B------:R-:W5:Y:S04]  /*04f0*/  LDG.E R13, desc[UR12][R4.64+0x10] ;  /* 0x0000100c040d7981 */ /* 0x000f68000c1e1900 */
[----:B------:R-:W5:Y:S04]  /*0500*/  LDG.E R15, desc[UR12][R4.64+0x14] ;  /* 0x0000140c040f7981 */ /* 0x000f68000c1e1900 */
[----:B------:R-:W5:Y:S04]  /*0510*/  LDG.E R17, desc[UR12][R4.64+0x18] ;  /* 0x0000180c04117981 */ /* 0x000f68000c1e1900 */
[----:B------:R-:W5:Y:S01]  /*0520*/  LDG.E R19, desc[UR12][R4.64+0x1c] ;  /* 0x00001c0c04137981 */ /* 0x000f62000c1e1900 */
[----:B------:R-:W-:-:S02]  /*0530*/  VIADD R3, R3, 0x8 ;  /* 0x0000000803037836 */ /* 0x000fc40000000000 */
[----:B--2---:R-:W-:-:S04]  /*0540*/  FADD R7, R0, R7 ;  /* 0x0000000700077221 */ /* 0x004fc80000000000 */
[----:B---3--:R-:W-:-:S04]  /*0550*/  FADD R6, R7, R6 ;  /* 0x0000000607067221 */ /* 0x008fc80000000000 */
[----:B----4-:R-:W-:-:S04]  /*0560*/  FADD R6, R6, R9 ;  /* 0x0000000906067221 */ /* 0x010fc80000000000 */
[----:B-----5:R-:W-:-:S04]  /*0570*/  FADD R6, R6, R11 ;  /* 0x0000000b06067221 */ /* 0x020fc80000000000 */
[----:B------:R-:W-:-:S04]  /*0580*/  FADD R6, R6, R13 ;  /* 0x0000000d06067221 */ /* 0x000fc80000000000 */
[----:B------:R-:W-:-:S04]  /*0590*/  FADD R6, R6, R15 ;  /* 0x0000000f06067221 */ /* 0x000fc80000000000 */
[----:B------:R-:W-:-:S04]  /*05a0*/  FADD R6, R6, R17 ;  /* 0x0000001106067221 */ /* 0x000fc80000000000 */
[----:B------:R-:W-:-:S07]  /*05b0*/  FADD R0, R6, R19 ;  /* 0x0000001306007221 */ /* 0x000fce0000000000 */
.L_x_5:
        /* <DEDUP_REMOVED lines=10> */
[----:B------:R-:W5:Y:S01]  /*0660*/  LDG.E R11, desc[UR12][R4.64+0xc] ;  /* 0x00000c0c040b7981 */ /* 0x000f62000c1e1900 */
[----:B------:R-:W-:Y:S01]  /*0670*/  IADD3 R3, PT, PT, R3, 0x4, RZ ;  /* 0x0000000403037810 */ /* 0x000fe20007ffe0ff */
[----:B--2---:R-:W-:-:S04]  /*0680*/  FADD R7, R0, R7 ;  /* 0x0000000700077221 */ /* 0x004fc80000000000 */
[----:B---3--:R-:W-:-:S04]  /*0690*/  FADD R6, R7, R6 ;  /* 0x0000000607067221 */ /* 0x008fc80000000000 */
[----:B----4-:R-:W-:-:S04]  /*06a0*/  FADD R6, R6, R9 ;  /* 0x0000000906067221 */ /* 0x010fc80000000000 */
[----:B-----5:R-:W-:-:S07]  /*06b0*/  FADD R0, R6, R11 ;  /* 0x0000000b06007221 */ /* 0x020fce0000000000 */
.L_x_6:
[----:B------:R-:W-:Y:S05]  /*06c0*/  BRA.U !UP1, `(.L_x_4) ;  /* 0x0000000109287547 */ /* 0x000fea000b800000 */
[----:B------:R-:W0:Y:S01]  /*06d0*/  LDC.64 R4, c[0x0][0x388] ;  /* 0x0000e200ff047b82 */ /* 0x000e220000000a00 */
[----:B------:R-:W-:Y:S01]  /*06e0*/  UIADD3 UR5, UPT, UPT, -UR5, URZ, URZ ;  /* 0x000000ff05057290 */ /* 0x000fe2000fffe1ff */
[----:B0-----:R-:W-:-:S11]  /*06f0*/  IMAD.WIDE.U32 R4, R3, 0x4, R4 ;  /* 0x0000000403047825 */ /* 0x001fd600078e0004 */
.L_x_7:
[----:B------:R0:W2:Y:S01]  /*0700*/  LDG.E R3, desc[UR12][R4.64] ;  /* 0x0000000c04037981 */ /* 0x0000a2000c1e1900 */
[----:B------:R-:W-:-:S04]  /*0710*/  UIADD3 UR5, UPT, UPT, UR5, 0x1, URZ ;  /* 0x0000000105057890 */ /* 0x000fc8000fffe0ff */
[----:B------:R-:W-:Y:S01]  /*0720*/  UISETP.NE.AND UP0, UPT, UR5, URZ, UPT ;  /* 0x000000ff0500728c */ /* 0x000fe2000bf05270 */
[----:B0-----:R-:W-:-:S05]  /*0730*/  IADD3 R4, P0, PT, R4, 0x4, RZ ;  /* 0x0000000404047810 */ /* 0x001fca0007f1e0ff */
[----:B------:R-:W-:Y:S02]  /*0740*/  IMAD.X R5, RZ, RZ, R5, P0 ;  /* 0x000000ffff057224 */ /* 0x000fe400000e0605 */
[----:B--2---:R-:W-:Y:S01]  /*0750*/  FADD R0, R3, R0 ;  /* 0x0000000003007221 */ /* 0x004fe20000000000 */
[----:B------:R-:W-:Y:S06]  /*0760*/  BRA.U UP0, `(.L_x_7) ;  /* 0xfffffffd00e47547 */ /* 0x000fec000b83ffff */
.L_x_4:
[----:B------:R0:W-:Y:S02]  /*0770*/  STS [UR4], R0 ;  /* 0x00000000ff007988 */ /* 0x0001e40008000804 */
.L_x_1:
[----:B------:R-:W-:Y:S05]  /*0780*/  BSYNC.RECONVERGENT B0 ;  /* 0x0000000000007941 */ /* 0x000fea0003800200 */
.L_x_0:
[----:B------:R-:W1:Y:S01]  /*0790*/  LDCU UR4, c[0x0][0x398] ;  /* 0x00007300ff0477ac */ /* 0x000e620008000800 */
[----:B------:R-:W-:Y:S01]  /*07a0*/  BAR.SYNC.DEFER_BLOCKING 0x0 ;  /* 0x0000000000007b1d */ /* 0x000fe20000010000 */
[----:B-1----:R-:W-:-:S13]  /*07b0*/  ISETP.GE.AND P0, PT, R2, UR4, PT ;  /* 0x0000000402007c0c */ /* 0x002fda000bf06270 */
[----:B------:R-:W-:Y:S05]  /*07c0*/  @P0 EXIT ;  /* 0x000000000000094d */ /* 0x000fea0003800000 */
[----:B------:R-:W1:Y:S02]  /*07d0*/  LDC.64 R4, c[0x0][0x380] ;  /* 0x0000e000ff047b82 */ /* 0x000e640000000a00 */
[----:B-1----:R-:W-:-:S05]  /*07e0*/  IMAD.WIDE R4, R2, 0x4, R4 ;  /* 0x0000000402047825 */ /* 0x002fca00078e0204 */
[----:B0-----:R-:W2:Y:S01]  /*07f0*/  LDG.E R0, desc[UR12][R4.64] ;  /* 0x0000000c04007981 */ /* 0x001ea2000c1e1900 */
[----:B------:R-:W0:Y:S01]  /*0800*/  S2UR UR5, SR_CgaCtaId ;  /* 0x00000000000579c3 */ /* 0x000e220000008800 */
[----:B------:R-:W-:Y:S01]  /*0810*/  UMOV UR4, 0x400 ;  /* 0x0000040000047882 */ /* 0x000fe20000000000 */
[----:B------:R-:W-:Y:S01]  /*0820*/  BSSY.RECONVERGENT B0, `(.L_x_8) ;  /* 0x000000e000007945 */ /* 0x000fe20003800200 */
[----:B0-----:R-:W-:-:S09]  /*0830*/  ULEA UR4, UR5, UR4, 0x18 ;  /* 0x0000000405047291 */ /* 0x001fd2000f8ec0ff */
[----:B------:R-:W0:Y:S02]  /*0840*/  LDS R3, [UR4] ;  /* 0x00000004ff037984 */ /* 0x000e240008000800 */
[----:B0-----:R-:W0:Y:S02]  /*0850*/  MUFU.RCP R6, R3 ;  /* 0x0000000300067308 */ /* 0x001e240000001000 */
[----:B0-----:R-:W-:-:S04]  /*0860*/  FFMA R7, -R3, R6, 1 ;  /* 0x3f80000003077423 */ /* 0x001fc80000000106 */
[----:B------:R-:W-:Y:S02]  /*0870*/  FFMA R7, R6, R7, R6 ;  /* 0x0000000706077223 */ /* 0x000fe40000000006 */
[----:B--2---:R-:W0:Y:S02]  /*0880*/  FCHK P0, R0, R3 ;  /* 0x0000000300007302 */ /* 0x004e240000000000 */
[----:B------:R-:W-:-:S04]  /*0890*/  FFMA R6, R0, R7, RZ ;  /* 0x0000000700067223 */ /* 0x000fc800000000ff */
[----:B------:R-:W-:-:S04]  /*08a0*/  FFMA R8, -R3, R6, R0 ;  /* 0x0000000603087223 */ /* 0x000fc80000000100 */
[----:B------:R-:W-:Y:S01]  /*08b0*/  FFMA R7, R7, R8, R6 ;  /* 0x0000000807077223 */ /* 0x000fe20000000006 */
[----:B0-----:R-:W-:Y:S06]  /*08c0*/  @!P0 BRA `(.L_x_9) ;  /* 0x00000000000c8947 */ /* 0x001fec0003800000 */
[----:B------:R-:W-:-:S07]  /*08d0*/  MOV R4, 0x8f0 ;  /* 0x000008f000047802 */ /* 0x000fce0000000f00 */
[----:B------:R-:W-:Y:S05]  /*08e0*/  CALL.REL.NOINC `($__internal_0_$__cuda_sm3x_div_rn_noftz_f32_slowpath) ;  /* 0x0000000000187944 */ /* 0x000fea0003c00000 */
[----:B------:R-:W-:-:S07]  /*08f0*/  MOV R7, R0 ;  /* 0x0000000000077202 */ /* 0x000fce0000000f00 */
.L_x_9:
[----:B------:R-:W-:Y:S05]  /*0900*/  BSYNC.RECONVERGENT B0 ;  /* 0x0000000000007941 */ /* 0x000fea0003800200 */
.L_x_8:
[----:B------:R-:W0:Y:S02]  /*0910*/  LDC.64 R4, c[0x0][0x390] ;  /* 0x0000e400ff047b82 */ /* 0x000e240000000a00 */
[----:B0-----:R-:W-:-:S05]  /*0920*/  IMAD.WIDE R2, R2, 0x4, R4 ;  /* 0x0000000402027825 */ /* 0x001fca00078e0204 */
[----:B------:R-:W-:Y:S01]  /*0930*/  STG.E desc[UR12][R2.64], R7 ;  /* 0x0000000702007986 */ /* 0x000fe2000c10190c */
[----:B------:R-:W-:Y:S05]  /*0940*/  EXIT ;  /* 0x000000000000794d */ /* 0x000fea0003800000 */
        .weak           $__internal_0_$__cuda_sm3x_div_rn_noftz_f32_slowpath
        .type           $__internal_0_$__cuda_sm3x_div_rn_noftz_f32_slowpath,@function
        .size           $__internal_0_$__cuda_sm3x_div_rn_noftz_f32_slowpath,(.L_x_25 - $__internal_0_$__cuda_sm3x_div_rn_noftz_f32_slowpath)
$__internal_0_$__cuda_sm3x_div_rn_noftz_f32_slowpath:
[----:B------:R-:W-:Y:S01]  /*0950*/  SHF.R.U32.HI R6, RZ, 0x17, R3 ;  /* 0x00000017ff067819 */ /* 0x000fe20000011603 */
[----:B------:R-:W-:Y:S01]  /*0960*/  BSSY.RECONVERGENT B1, `(.L_x_10) ;  /* 0x0000064000017945 */ /* 0x000fe20003800200 */
[--C-:B------:R-:W-:Y:S01]  /*0970*/  SHF.R.U32.HI R5, RZ, 0x17, R0.reuse ;  /* 0x00000017ff057819 */ /* 0x100fe20000011600 */
[----:B------:R-:W-:Y:S01]  /*0980*/  IMAD.MOV.U32 R7, RZ, RZ, R0 ;  /* 0x000000ffff077224 */ /* 0x000fe200078e0000 */
[----:B------:R-:W-:Y:S02]  /*0990*/  LOP3.LUT R6, R6, 0xff, RZ, 0xc0, !PT ;  /* 0x000000ff06067812 */ /* 0x000fe400078ec0ff */
[----:B------:R-:W-:Y:S02]  /*09a0*/  LOP3.LUT R5, R5, 0xff, RZ, 0xc0, !PT ;  /* 0x000000ff05057812 */ /* 0x000fe400078ec0ff */
[----:B------:R-:W-:Y:S01]  /*09b0*/  MOV R8, R3 ;  /* 0x0000000300087202 */ /* 0x000fe20000000f00 */
[----:B------:R-:W-:Y:S01]  /*09c0*/  VIADD R11, R6, 0xffffffff ;  /* 0xffffffff060b7836 */ /* 0x000fe20000000000 */
[----:B------:R-:W-:-:S04]  /*09d0*/  IADD3 R10, PT, PT, R5, -0x1, RZ ;  /* 0xffffffff050a7810 */ /* 0x000fc80007ffe0ff */
[----:B------:R-:W-:-:S04]  /*09e0*/  ISETP.GT.U32.AND P0, PT, R11, 0xfd, PT ;  /* 0x000000fd0b00780c */ /* 0x000fc80003f04070 */
[----:B------:R-:W-:-:S13]  /*09f0*/  ISETP.GT.U32.OR P0, PT, R10, 0xfd, P0 ;  /* 0x000000fd0a00780c */ /* 0x000fda0000704470 */
[----:B------:R-:W-:Y:S01]  /*0a00*/  @!P0 IMAD.MOV.U32 R9, RZ, RZ, RZ ;  /* 0x000000ffff098224 */ /* 0x000fe200078e00ff */
[----:B------:R-:W-:Y:S06]  /*0a10*/  @!P0 BRA `(.L_x_11) ;  /* 0x00000000005c8947 */ /* 0x000fec0003800000 */
[----:B------:R-:W-:Y:S02]  /*0a20*/  FSETP.GTU.FTZ.AND P0, PT, |R0|, +INF , PT ;  /* 0x7f8000000000780b */ /* 0x000fe40003f1c200 */
[----:B------:R-:W-:-:S04]  /*0a30*/  FSETP.GTU.FTZ.AND P1, PT, |R3|, +INF , PT ;  /* 0x7f8000000300780b */ /* 0x000fc80003f3c200 */
[----:B------:R-:W-:-:S13]  /*0a40*/  PLOP3.LUT P0, PT, P0, P1, PT, 0xf8, 0x8f ;  /* 0x00000000008f781c */ /* 0x000fda0000703f70 */
[----:B------:R-:W-:Y:S05]  /*0a50*/  @P0 BRA `(.L_x_12) ;  /* 0x00000004004c0947 */ /* 0x000fea0003800000 */
[----:B------:R-:W-:-:S13]  /*0a60*/  LOP3.LUT P0, RZ, R8, 0x7fffffff, R7, 0xc8, !PT ;  /* 0x7fffffff08ff7812 */ /* 0x000fda000780c807 */
[----:B------:R-:W-:Y:S05]  /*0a70*/  @!P0 BRA `(.L_x_13) ;  /* 0x00000004003c8947 */ /* 0x000fea0003800000 */
[C---:B------:R-:W-:Y:S02]  /*0a80*/  FSETP.NEU.FTZ.AND P2, PT, |R0|.reuse, +INF , PT ;  /* 0x7f8000000000780b */ /* 0x040fe40003f5d200 */
[----:B------:R-:W-:Y:S02]  /*0a90*/  FSETP.NEU.FTZ.AND P1, PT, |R3|, +INF , PT ;  /* 0x7f8000000300780b */ /* 0x000fe40003f3d200 */
[----:B------:R-:W-:-:S11]  /*0aa0*/  FSETP.NEU.FTZ.AND P0, PT, |R0|, +INF , PT ;  /* 0x7f8000000000780b */ /* 0x000fd60003f1d200 */
[----:B------:R-:W-:Y:S05]  /*0ab0*/  @!P1 BRA !P2, `(.L_x_13) ;  /* 0x00000004002c9947 */ /* 0x000fea0005000000 */
[----:B------:R-:W-:-:S04]  /*0ac0*/  LOP3.LUT P2, RZ, R7, 0x7fffffff, RZ, 0xc0, !PT ;  /* 0x7fffffff07ff7812 */ /* 0x000fc8000784c0ff */
[----:B------:R-:W-:-:S13]  /*0ad0*/  PLOP3.LUT P1, PT, P1, P2, PT, 0x2f, 0xf2 ;  /* 0x0000000000f2781c */ /* 0x000fda0000f24577 */
[----:B------:R-:W-:Y:S05]  /*0ae0*/  @P1 BRA `(.L_x_14) ;  /* 0x0000000400181947 */ /* 0x000fea0003800000 */
[----:B------:R-:W-:-:S04]  /*0af0*/  LOP3.LUT P1, RZ, R8, 0x7fffffff, RZ, 0xc0, !PT ;  /* 0x7fffffff08ff7812 */ /* 0x000fc8000782c0ff */
[----:B------:R-:W-:-:S13]  /*0b00*/  PLOP3.LUT P0, PT, P0, P1, PT, 0x2f, 0xf2 ;  /* 0x0000000000f2781c */ /* 0x000fda0000702577 */
[----:B------:R-:W-:Y:S05]  /*0b10*/  @P0 BRA `(.L_x_15) ;  /* 0x0000000400000947 */ /* 0x000fea0003800000 */
[----:B------:R-:W-:Y:S02]  /*0b20*/  ISETP.GE.AND P0, PT, R10, RZ, PT ;  /* 0x000000ff0a00720c */ /* 0x000fe40003f06270 */
[----:B------:R-:W-:-:S11]  /*0b30*/  ISETP.GE.AND P1, PT, R11, RZ, PT ;  /* 0x000000ff0b00720c */ /* 0x000fd60003f26270 */
[----:B------:R-:W-:Y:S01]  /*0b40*/  @P0 MOV R9, RZ ;  /* 0x000000ff00090202 */ /* 0x000fe20000000f00 */
[----:B------:R-:W-:Y:S02]  /*0b50*/  @!P0 IMAD.MOV.U32 R9, RZ, RZ, -0x40 ;  /* 0xffffffc0ff098424 */ /* 0x000fe400078e00ff */
[----:B------:R-:W-:Y:S01]  /*0b60*/  @!P0 FFMA R7, R0, 1.84467440737095516160e+19, RZ ;  /* 0x5f80000000078823 */ /* 0x000fe200000000ff */
[----:B------:R-:W-:Y:S02]  /*0b70*/  @!P1 FFMA R8, R3, 1.84467440737095516160e+19, RZ ;  /* 0x5f80000003089823 */ /* 0x000fe400000000ff */
[----:B------:R-:W-:-:S07]  /*0b80*/  @!P1 IADD3 R9, PT, PT, R9, 0x40, RZ ;  /* 0x0000004009099810 */ /* 0x000fce0007ffe0ff */
.L_x_11:
[----:B------:R-:W-:Y:S01]  /*0b90*/  LEA R3, R6, 0xc0800000, 0x17 ;  /* 0xc080000006037811 */ /* 0x000fe200078eb8ff */
[----:B------:R-:W-:Y:S01]  /*0ba0*/  BSSY.RECONVERGENT B2, `(.L_x_16) ;  /* 0x0000036000027945 */ /* 0x000fe20003800200 */
[----:B------:R-:W-:-:S03]  /*0bb0*/  IADD3 R5, PT, PT, R5, -0x7f, RZ ;  /* 0xffffff8105057810 */ /* 0x000fc60007ffe0ff */
[----:B------:R-:W-:Y:S01]  /*0bc0*/  IMAD.IADD R3, R8, 0x1, -R3 ;  /* 0x0000000108037824 */ /* 0x000fe200078e0a03 */
[C---:B------:R-:W-:Y:S01]  /*0bd0*/  IADD3 R6, PT, PT, R5.reuse, 0x7f, -R6 ;  /* 0x0000007f05067810 */ /* 0x040fe20007ffe806 */
[----:B------:R-:W-:Y:S02]  /*0be0*/  IMAD R0, R5, -0x800000, R7 ;  /* 0xff80000005007824 */ /* 0x000fe400078e0207 */
[----:B------:R-:W0:Y:S01]  /*0bf0*/  MUFU.RCP R8, R3 ;  /* 0x0000000300087308 */ /* 0x000e220000001000 */
[----:B------:R-:W-:Y:S01]  /*0c00*/  FADD.FTZ R11, -R3, -RZ ;  /* 0x800000ff030b7221 */ /* 0x000fe20000010100 */
[----:B------:R-:W-:-:S03]  /*0c10*/  IMAD.IADD R6, R6, 0x1, R9 ;  /* 0x0000000106067824 */ /* 0x000fc600078e0209 */
[----:B0-----:R-:W-:-:S04]  /*0c20*/  FFMA R13, R8, R11, 1 ;  /* 0x3f800000080d7423 */ /* 0x001fc8000000000b */
[----:B------:R-:W-:-:S04]  /*0c30*/  FFMA R10, R8, R13, R8 ;  /* 0x0000000d080a7223 */ /* 0x000fc80000000008 */
[----:B------:R-:W-:-:S04]  /*0c40*/  FFMA R7, R0, R10, RZ ;  /* 0x0000000a00077223 */ /* 0x000fc800000000ff */
[----:B------:R-:W-:-:S04]  /*0c50*/  FFMA R8, R11, R7, R0 ;  /* 0x000000070b087223 */ /* 0x000fc80000000000 */
[----:B------:R-:W-:-:S04]  /*0c60*/  FFMA R7, R10, R8, R7 ;  /* 0x000000080a077223 */ /* 0x000fc80000000007 */
[----:B------:R-:W-:-:S04]  /*0c70*/  FFMA R8, R11, R7, R0 ;  /* 0x000000070b087223 */ /* 0x000fc80000000000 */
[----:B------:R-:W-:-:S05]  /*0c80*/  FFMA R0, R10, R8, R7 ;  /* 0x000000080a007223 */ /* 0x000fca0000000007 */
[----:B------:R-:W-:-:S04]  /*0c90*/  SHF.R.U32.HI R3, RZ, 0x17, R0 ;  /* 0x00000017ff037819 */ /* 0x000fc80000011600 */
[----:B------:R-:W-:-:S04]  /*0ca0*/  LOP3.LUT R3, R3, 0xff, RZ, 0xc0, !PT ;  /* 0x000000ff03037812 */ /* 0x000fc800078ec0ff */
[----:B------:R-:W-:-:S05]  /*0cb0*/  IADD3 R9, PT, PT, R3, R6, RZ ;  /* 0x0000000603097210 */ /* 0x000fca0007ffe0ff */
[----:B------:R-:W-:-:S05]  /*0cc0*/  VIADD R3, R9, 0xffffffff ;  /* 0xffffffff09037836 */ /* 0x000fca0000000000 */
[----:B------:R-:W-:-:S13]  /*0cd0*/  ISETP.GE.U32.AND P0, PT, R3, 0xfe, PT ;  /* 0x000000fe0300780c */ /* 0x000fda0003f06070 */
[----:B------:R-:W-:Y:S05]  /*0ce0*/  @!P0 BRA `(.L_x_17) ;  /* 0x0000000000808947 */ /* 0x000fea0003800000 */
[----:B------:R-:W-:-:S13]  /*0cf0*/  ISETP.GT.AND P0, PT, R9, 0xfe, PT ;  /* 0x000000fe0900780c */ /* 0x000fda0003f04270 */
[----:B------:R-:W-:Y:S05]  /*0d00*/  @P0 BRA `(.L_x_18) ;  /* 0x00000000006c0947 */ /* 0x000fea0003800000 */
[----:B------:R-:W-:-:S13]  /*0d10*/  ISETP.GE.AND P0, PT, R9, 0x1, PT ;  /* 0x000000010900780c */ /* 0x000fda0003f06270 */
[----:B------:R-:W-:Y:S05]  /*0d20*/  @P0 BRA `(.L_x_19) ;  /* 0x0000000000740947 */ /* 0x000fea0003800000 */
[----:B------:R-:W-:Y:S02]  /*0d30*/  ISETP.GE.AND P0, PT, R9, -0x18, PT ;  /* 0xffffffe80900780c */ /* 0x000fe40003f06270 */
[----:B------:R-:W-:-:S11]  /*0d40*/  LOP3.LUT R0, R0, 0x80000000, RZ, 0xc0, !PT ;  /* 0x8000000000007812 */ /* 0x000fd600078ec0ff */
[----:B------:R-:W-:Y:S05]  /*0d50*/  @!P0 BRA `(.L_x_19) ;  /* 0x0000000000688947 */ /* 0x000fea0003800000 */
[CCC-:B------:R-:W-:Y:S01]  /*0d60*/  FFMA.RZ R3, R10.reuse, R8.reuse, R7.reuse ;  /* 0x000000080a037223 */ /* 0x1c0fe2000000c007 */
[CCC-:B------:R-:W-:Y:S01]  /*0d70*/  FFMA.RM R6, R10.reuse, R8.reuse, R7.reuse ;  /* 0x000000080a067223 */ /* 0x1c0fe20000004007 */
[C---:B------:R-:W-:Y:S02]  /*0d80*/  ISETP.NE.AND P2, PT, R9.reuse, RZ, PT ;  /* 0x000000ff0900720c */ /* 0x040fe40003f45270 */
[----:B------:R-:W-:Y:S02]  /*0d90*/  ISETP.NE.AND P1, PT, R9, RZ, PT ;  /* 0x000000ff0900720c */ /* 0x000fe40003f25270 */
[----:B------:R-:W-:Y:S01]  /*0da0*/  LOP3.LUT R5, R3, 0x7fffff, RZ, 0xc0, !PT ;  /* 0x007fffff03057812 */ /* 0x000fe200078ec0ff */
[----:B------:R-:W-:Y:S01]  /*0db0*/  FFMA.RP R3, R10, R8, R7 ;  /* 0x000000080a037223 */ /* 0x000fe20000008007 */
[----:B------:R-:W-:Y:S02]  /*0dc0*/  IADD3 R8, PT, PT, R9, 0x20, RZ ;  /* 0x0000002009087810 */ /* 0x000fe40007ffe0ff */
[----:B------:R-:W-:-:S02]  /*0dd0*/  LOP3.LUT R5, R5, 0x800000, RZ, 0xfc, !PT ;  /* 0x0080000005057812 */ /* 0x000fc400078efcff */
[----:B------:R-:W-:Y:S02]  /*0de0*/  IADD3 R7, PT, PT, -R9, RZ, RZ ;  /* 0x000000ff09077210 */ /* 0x000fe40007ffe1ff */
[----:B------:R-:W-:Y:S02]  /*0df0*/  SHF.L.U32 R8, R5, R8, RZ ;  /* 0x0000000805087219 */ /* 0x000fe400000006ff */
[----:B------:R-:W-:Y:S02]  /*0e00*/  FSETP.NEU.FTZ.AND P0, PT, R3, R6, PT ;  /* 0x000000060300720b */ /* 0x000fe40003f1d000 */
[----:B------:R-:W-:Y:S02]  /*0e10*/  SEL R6, R7, RZ, P2 ;  /* 0x000000ff07067207 */ /* 0x000fe40001000000 */
[----:B------:R-:W-:Y:S02]  /*0e20*/  ISETP.NE.AND P1, PT, R8, RZ, P1 ;  /* 0x000000ff0800720c */ /* 0x000fe40000f25270 */
[----:B------:R-:W-:-:S02]  /*0e30*/  SHF.R.U32.HI R6, RZ, R6, R5 ;  /* 0x00000006ff067219 */ /* 0x000fc40000011605 */
[----:B------:R-:W-:Y:S02]  /*0e40*/  PLOP3.LUT P0, PT, P0, P1, PT, 0xf8, 0x8f ;  /* 0x00000000008f781c */ /* 0x000fe40000703f70 */
[----:B------:R-:W-:Y:S02]  /*0e50*/  SHF.R.U32.HI R8, RZ, 0x1, R6 ;  /* 0x00000001ff087819 */ /* 0x000fe40000011606 */
[----:B------:R-:W-:-:S04]  /*0e60*/  SEL R3, RZ, 0x1, !P0 ;  /* 0x00000001ff037807 */ /* 0x000fc80004000000 */
[----:B------:R-:W-:-:S04]  /*0e70*/  LOP3.LUT R3, R3, 0x1, R8, 0xf8, !PT ;  /* 0x0000000103037812 */ /* 0x000fc800078ef808 */
[----:B------:R-:W-:-:S05]  /*0e80*/  LOP3.LUT R3, R3, R6, RZ, 0xc0, !PT ;  /* 0x0000000603037212 */ /* 0x000fca00078ec0ff */
[----:B------:R-:W-:-:S05]  /*0e90*/  IMAD.IADD R3, R8, 0x1, R3 ;  /* 0x0000000108037824 */ /* 0x000fca00078e0203 */
[----:B------:R-:W-:Y:S01]  /*0ea0*/  LOP3.LUT R0, R3, R0, RZ, 0xfc, !PT ;  /* 0x0000000003007212 */ /* 0x000fe200078efcff */
[----:B------:R-:W-:Y:S06]  /*0eb0*/  BRA `(.L_x_19) ;  /* 0x0000000000107947 */ /* 0x000fec0003800000 */
.L_x_18:
[----:B------:R-:W-:-:S04]  /*0ec0*/  LOP3.LUT R0, R0, 0x80000000, RZ, 0xc0, !PT ;  /* 0x8000000000007812 */ /* 0x000fc800078ec0ff */
[----:B------:R-:W-:Y:S01]  /*0ed0*/  LOP3.LUT R0, R0, 0x7f800000, RZ, 0xfc, !PT ;  /* 0x7f80000000007812 */ /* 0x000fe200078efcff */
[----:B------:R-:W-:Y:S06]  /*0ee0*/  BRA `(.L_x_19) ;  /* 0x0000000000047947 */ /* 0x000fec0003800000 */
.L_x_17:
[----:B------:R-:W-:-:S07]  /*0ef0*/  LEA R0, R6, R0, 0x17 ;  /* 0x0000000006007211 */ /* 0x000fce00078eb8ff */
.L_x_19:
[----:B------:R-:W-:Y:S05]  /*0f00*/  BSYNC.RECONVERGENT B2 ;  /* 0x0000000000027941 */ /* 0x000fea0003800200 */
.L_x_16:
[----:B------:R-:W-:Y:S05]  /*0f10*/  BRA `(.L_x_20) ;  /* 0x0000000000207947 */ /* 0x000fea0003800000 */
.L_x_15:
[----:B------:R-:W-:-:S04]  /*0f20*/  LOP3.LUT R0, R8, 0x80000000, R7, 0x48, !PT ;  /* 0x8000000008007812 */ /* 0x000fc800078e4807 */
[----:B------:R-:W-:Y:S01]  /*0f30*/  LOP3.LUT R0, R0, 0x7f800000, RZ, 0xfc, !PT ;  /* 0x7f80000000007812 */ /* 0x000fe200078efcff */
[----:B------:R-:W-:Y:S06]  /*0f40*/  BRA `(.L_x_20) ;  /* 0x0000000000147947 */ /* 0x000fec0003800000 */
.L_x_14:
[----:B------:R-:W-:Y:S01]  /*0f50*/  LOP3.LUT R0, R8, 0x80000000, R7, 0x48, !PT ;  /* 0x8000000008007812 */ /* 0x000fe200078e4807 */
[----:B------:R-:W-:Y:S06]  /*0f60*/  BRA `(.L_x_20) ;  /* 0x00000000000c7947 */ /* 0x000fec0003800000 */
.L_x_13:
[----:B------:R-:W0:Y:S01]  /*0f70*/  MUFU.RSQ R0, -QNAN ;  /* 0xffc0000000007908 */ /* 0x000e220000001400 */
[----:B------:R-:W-:Y:S05]  /*0f80*/  BRA `(.L_x_20) ;  /* 0x0000000000047947 */ /* 0x000fea0003800000 */
.L_x_12:
[----:B------:R-:W-:-:S07]  /*0f90*/  FADD.FTZ R0, R0, R3 ;  /* 0x0000000300007221 */ /* 0x000fce0000010000 */
.L_x_20:
[----:B------:R-:W-:Y:S05]  /*0fa0*/  BSYNC.RECONVERGENT B1 ;  /* 0x0000000000017941 */ /* 0x000fea0003800200 */
.L_x_10:
[----:B------:R-:W-:-:S04]  /*0fb0*/  HFMA2 R5, -RZ, RZ, 0, 0 ;  /* 0x00000000ff057431 */ /* 0x000fc800000001ff */
[----:B0-----:R-:W-:Y:S05]  /*0fc0*/  RET.REL.NODEC R4 `(_Z14softmax_phase2PfS_S_ii) ;  /* 0xfffffff0040c7950 */ /* 0x001fea0003c3ffff */
.L_x_21:
[----:B------:R-:W-:-:S00]  /*0fd0*/  BRA `(.L_x_21) ;  /* 0xfffffffc00fc7947 */ /* 0x000fc0000383ffff */
[----:B------:R-:W-:-:S00]  /*0fe0*/  NOP ;  /* 0x0000000000007918 */ /* 0x000fc00000000000 */
        /* <DEDUP_REMOVED lines=9> */
.L_x_25:


//--------------------- .text._Z14softmax_phase1PfS_S_i --------------------------
	.section	.text._Z14softmax_phase1PfS_S_i,"ax",@progbits
	.align	128
        .global         _Z14softmax_phase1PfS_S_i
        .type           _Z14softmax_phase1PfS_S_i,@function
        .size           _Z14softmax_phase1PfS_S_i,(.L_x_27 - _Z14softmax_phase1PfS_S_i)
        .other          _Z14softmax_phase1PfS_S_i,@"STO_CUDA_ENTRY STV_DEFAULT"
_Z14softmax_phase1PfS_S_i:
.text._Z14softmax_phase1PfS_S_i:
[----:B------:R-:W-:Y:S01]  /*0000*/  LDC R1, c[0x0][0x37c] ;  /* 0x0000df00ff017b82 */ /* 0x000fe20000000800 */
[----:B------:R-:W0:Y:S01]  /*0010*/  S2R R0, SR_CTAID.X ;  /* 0x0000000000007919 */ /* 0x000e220000002500 */
[----:B------:R-:W0:Y:S06]  /*0020*/  LDCU UR8, c[0x0][0x360] ;  /* 0x00006c00ff0877ac */ /* 0x000e2c0008000800 */
[----:B------:R-:W1:Y:S01]  /*0030*/  LDC.64 R2, c[0x0][0x380] ;  /* 0x0000e000ff027b82 */ /* 0x000e620000000a00 */
[----:B------:R-:W0:Y:S01]  /*0040*/  S2R R13, SR_TID.X ;  /* 0x00000000000d7919 */ /* 0x000e220000002100 */
[----:B------:R-:W2:Y:S01]  /*0050*/  LDCU UR4, c[0x0][0x398] ;  /* 0x00007300ff0477ac */ /* 0x000ea20008000800 */
[----:B------:R-:W3:Y:S01]  /*0060*/  LDCU.64 UR6, c[0x0][0x358] ;  /* 0x00006b00ff0677ac */ /* 0x000ee20008000a00 */
[----:B0-----:R-:W-:-:S05]  /*0070*/  IMAD R7, R0, UR8, R13 ;  /* 0x0000000800077c24 */ /* 0x001fca000f8e020d */
[----:B--2---:R-:W-:-:S13]  /*0080*/  ISETP.GE.AND P1, PT, R7, UR4, PT ;  /* 0x0000000407007c0c */ /* 0x004fda000bf26270 */
[----:B-1----:R-:W-:-:S06]  /*0090*/  @!P1 IMAD.WIDE R2, R7, 0x4, R2 ;  /* 0x0000000407029825 */ /* 0x002fcc00078e0202 */
[----:B---3--:R-:W2:Y:S01]  /*00a0*/  @!P1 LDG.E R2, desc[UR6][R2.64] ;  /* 0x0000000602029981 */ /* 0x008ea2000c1e1900 */
[----:B------:R-:W-:Y:S01]  /*00b0*/  @!P1 MOV R5, 0x3bbb989d ;  /* 0x3bbb989d00059802 */ /* 0x000fe20000000f00 */
[----:B------:R-:W0:Y:S01]  /*00c0*/  S2UR UR5, SR_CgaCtaId ;  /* 0x00000000000579c3 */ /* 0x000e220000008800 */
[----:B------:R-:W-:Y:S01]  /*00d0*/  @!P1 MOV R9, 0x437c0000 ;  /* 0x437c000000099802 */ /* 0x000fe20000000f00 */
[----:B------:R-:W-:Y:S01]  /*00e0*/  UMOV UR4, 0x400 ;  /* 0x0000040000047882 */ /* 0x000fe20000000000 */
[----:B------:R-:W-:Y:S01]  /*00f0*/  ISETP.NE.AND P0, PT, R13, RZ, PT ;  /* 0x000000ff0d00720c */ /* 0x000fe20003f05270 */
[----:B0-----:R-:W-:Y:S01]  /*0100*/  ULEA UR4, UR5, UR4, 0x18 ;  /* 0x0000000405047291 */ /* 0x001fe2000f8ec0ff */
[----:B--2---:R-:W-:-:S04]  /*0110*/  @!P1 FFMA.SAT R4, R2, R5, 0.5 ;  /* 0x3f00000002049423 */ /* 0x004fc80000002005 */
[----:B------:R-:W-:-:S04]  /*0120*/  @!P1 FFMA.RM R6, R4, R9, 12582913 ;  /* 0x4b40000104069423 */ /* 0x000fc80000004009 */
[----:B------:R-:W-:-:S04]  /*0130*/  @!P1 FADD R5, R6, -12583039 ;  /* 0xcb40007f06059421 */ /* 0x000fc80000000000 */
[C---:B------:R-:W-:Y:S02]  /*0140*/  @!P1 FFMA R9, R2.reuse, 1.4426950216293334961, -R5 ;  /* 0x3fb8aa3b02099823 */ /* 0x040fe40000000805 */
[----:B------:R-:W0:Y:S02]  /*0150*/  LDC.64 R4, c[0x0][0x388] ;  /* 0x0000e200ff047b82 */ /* 0x000e240000000a00 */
[----:B------:R-:W-:Y:S01]  /*0160*/  @!P1 FFMA R9, R2, 1.925963033500011079e-08, R9 ;  /* 0x32a5706002099823 */ /* 0x000fe20000000009 */
[----:B------:R-:W-:Y:S02]  /*0170*/  @!P1 SHF.L.U32 R2, R6, 0x17, RZ ;  /* 0x0000001706029819 */ /* 0x000fe400000006ff */
[----:B------:R-:W-:-:S03]  /*0180*/  MOV R6, UR8 ;  /* 0x0000000800067c02 */ /* 0x000fc60008000f00 */
[----:B------:R-:W1:Y:S01]  /*0190*/  @!P1 MUFU.EX2 R9, R9 ;  /* 0x0000000900099308 */ /* 0x000e620000000800 */
[----:B------:R-:W-:Y:S01]  /*01a0*/  ISETP.GE.U32.AND P2, PT, R6, 0x2, PT ;  /* 0x000000020600780c */ /* 0x000fe20003f46070 */
[----:B-1----:R-:W-:Y:S01]  /*01b0*/  @!P1 FMUL R11, R2, R9 ;  /* 0x00000009020b9220 */ /* 0x002fe20000400000 */
[----:B0-----:R-:W-:Y:S01]  /*01c0*/  @!P1 IMAD.WIDE R2, R7, 0x4, R4 ;  /* 0x0000000407029825 */ /* 0x001fe200078e0204 */
[----:B------:R-:W-:-:S04]  /*01d0*/  LEA R4, R13, UR4, 0x2 ;  /* 0x000000040d047c11 */ /* 0x000fc8000f8e10ff */
[----:B------:R0:W-:Y:S04]  /*01e0*/  @!P1 STG.E desc[UR6][R2.64], R11 ;  /* 0x0000000b02009986 */ /* 0x0001e8000c101906 */
[----:B------:R0:W-:Y:S04]  /*01f0*/  @!P1 STS [R4], R11 ;  /* 0x0000000b04009388 */ /* 0x0001e80000000800 */
[----:B------:R0:W-:Y:S01]  /*0200*/  @P1 STS [R4], RZ ;  /* 0x000000ff04001388 */ /* 0x0001e20000000800 */
[----:B------:R-:W-:Y:S06]  /*0210*/  BAR.SYNC.DEFER_BLOCKING 0x0 ;  /* 0x0000000000007b1d */ /* 0x000fec0000010000 */
[----:B------:R-:W-:Y:S05]  /*0220*/  @!P2 BRA `(.L_x_22) ;  /* 0x00000000002ca947 */ /* 0x000fea0003800000 */
.L_x_23:
[----:B------:R-:W-:-:S04]  /*0230*/  SHF.R.U32.HI R5, RZ, 0x1, R6 ;  /* 0x00000001ff057819 */ /* 0x000fc80000011606 */
[----:B------:R-:W-:-:S13]  /*0240*/  ISETP.GE.U32.AND P1, PT, R13, R5, PT ;  /* 0x000000050d00720c */ /* 0x000fda0003f26070 */
[----:B0-----:R-:W-:Y:S01]  /*0250*/  @!P1 LEA R2, R5, R4, 0x2 ;  /* 0x0000000405029211 */ /* 0x001fe200078e10ff */
[----:B------:R-:W-:Y:S05]  /*0260*/  @!P1 LDS R3, [R4] ;  /* 0x0000000004039984 */ /* 0x000fea0000000800 */
[----:B------:R-:W0:Y:S02]  /*0270*/  @!P1 LDS R2, [R2] ;  /* 0x0000000002029984 */ /* 0x000e240000000800 */
[----:B0-----:R-:W-:-:S05]  /*0280*/  @!P1 FADD R3, R2, R3 ;  /* 0x0000000302039221 */ /* 0x001fca0000000000 */
[----:B------:R1:W-:Y:S01]  /*0290*/  @!P1 STS [R4], R3 ;  /* 0x0000000304009388 */ /* 0x0003e20000000800 */
[----:B------:R-:W-:Y:S01]  /*02a0*/  BAR.SYNC.DEFER_BLOCKING 0x0 ;  /* 0x0000000000007b1d */ /* 0x000fe20000010000 */
[----:B------:R-:W-:Y:S02]  /*02b0*/  ISETP.GT.U32.AND P1, PT, R6, 0x3, PT ;  /* 0x000000030600780c */ /* 0x000fe40003f24070 */
[----:B------:R-:W-:-:S11]  /*02c0*/  MOV R6, R5 ;  /* 0x0000000500067202 */ /* 0x000fd60000000f00 */
[----:B-1----:R-:W-:Y:S05]  /*02d0*/  @P1 BRA `(.L_x_23) ;  /* 0xfffffffc00d41947 */ /* 0x002fea000383ffff */
.L_x_22:
[----:B------:R-:W-:Y:S05]  /*02e0*/  @P0 EXIT ;  /* 0x000000000000094d */ /* 0x000fea0003800000 */
[----:B------:R-:W1:Y:S01]  /*02f0*/  S2UR UR5, SR_CgaCtaId ;  /* 0x00000000000579c3 */ /* 0x000e620000008800 */
[----:B------:R-:W-:-:S07]  /*0300*/  UMOV UR4, 0x400 ;  /* 0x0000040000047882 */ /* 0x000fce0000000000 */
[----:B0-----:R-:W0:Y:S01]  /*0310*/  LDC.64 R2, c[0x0][0x390] ;  /* 0x0000e400ff027b82 */ /* 0x001e220000000a00 */
[----:B-1----:R-:W-:Y:S01]  /*0320*/  ULEA UR4, UR5, UR4, 0x18 ;  /* 0x0000000405047291 */ /* 0x002fe2000f8ec0ff */
[----:B0-----:R-:W-:-:S08]  /*0330*/  IMAD.WIDE.U32 R2, R0, 0x4, R2 ;  /* 0x0000000400027825 */ /* 0x001fd000078e0002 */
[----:B------:R-:W0:Y:S04]  /*0340*/  LDS R5, [UR4] ;  /* 0x00000004ff057984 */ /* 0x000e280008000800 */
[----:B0-----:R-:W-:Y:S01]  /*0350*/  STG.E desc[UR6][R2.64], R5 ;  /* 0x0000000502007986 */ /* 0x001fe2000c101906 */
[----:B------:R-:W-:Y:S05]  /*0360*/  EXIT ;  /* 0x000000000000794d */ /* 0x000fea0003800000 */
.L_x_24:
        /* <DEDUP_REMOVED lines=9> */
.L_x_27:


//--------------------- .nv.shared._Z14softmax_phase2PfS_S_ii --------------------------
	.section	.nv.shared._Z14softmax_phase2PfS_S_ii,"aw",@nobits
	.sectionflags	@""
	.align	16
.nv.shared._Z14softmax_phase2PfS_S_ii:
	.zero		1040


//--------------------- .nv.shared.reserved.0     --------------------------
	.section	.nv.shared.reserved.0,"aw",@nobits
	.weak		__nv_reservedSMEM_offset_0_alias
	.size		__nv_reservedSMEM_offset_0_alias, 0, 64
	.other		__nv_reservedSMEM_offset_0_alias,@"STO_CUDA_RESERVED_SHARED STV_DEFAULT"
__nv_reservedSMEM_offset_0_alias:
	.zero		0
	.zero		64


//--------------------- .nv.shared._Z14softmax_phase1PfS_S_i --------------------------
	.section	.nv.shared._Z14softmax_phase1PfS_S_i,"aw",@nobits
	.sectionflags	@""
	.align	16
	.zero		1024


//--------------------- .nv.constant0._Z14softmax_phase2PfS_S_ii --------------------------
	.section	.nv.constant0._Z14softmax_phase2PfS_S_ii,"a",@progbits
	.sectionflags	@""
	.align	4
.nv.constant0._Z14softmax_phase2PfS_S_ii:
	.zero		928


//--------------------- .nv.constant0._Z14softmax_phase1PfS_S_i --------------------------
	.section	.nv.constant0._Z14softmax_phase1PfS_S_i,"a",@progbits
	.sectionflags	@""
	.align	4
.nv.constant0._Z14softmax_phase1PfS_S_i:
	.zero		924


//--------------------- SYMBOLS --------------------------

	.type		.nv.reservedSmem.offset0,@object
	.size		.nv.reservedSmem.offset0,0x4
	.type		.nv.reservedSmem.cap,@object
	.size		.nv.reservedSmem.cap,0x4
